	.headerflags	@"EF_CUDA_TEXMODE_UNIFIED EF_CUDA_64BIT_ADDRESS EF_CUDA_ACCELERATORS EF_CUDA_SM90 EF_CUDA_VIRTUAL_SM(EF_CUDA_SM90)"
	.elftype	@"ET_EXEC"


//--------------------- .nv.info                  --------------------------
	.section	.nv.info,"",@"SHT_CUDA_INFO"
	.align	4


	//----- nvinfo : EIATTR_REGCOUNT
	.align		4
        /*0000*/ 	.byte	0x04, 0x2f
        /*0002*/ 	.short	(.L_3 - .L_2)
	.align		4
.L_2:
        /*0004*/ 	.word	index@(triton_poi_fused_cat_0)
        /*0008*/ 	.word	0x00000017


	//----- nvinfo : EIATTR_MIN_STACK_SIZE
	.align		4
.L_3:
        /*000c*/ 	.byte	0x04, 0x12
        /*000e*/ 	.short	(.L_5 - .L_4)
	.align		4
.L_4:
        /*0010*/ 	.word	index@(triton_poi_fused_cat_0)
        /*0014*/ 	.word	0x00000020


	//----- nvinfo : EIATTR_FRAME_SIZE
	.align		4
.L_5:
        /*0018*/ 	.byte	0x04, 0x11
        /*001a*/ 	.short	(.L_7 - .L_6)
	.align		4
.L_6:
        /*001c*/ 	.word	index@(triton_poi_fused_cat_0)
        /*0020*/ 	.word	0x00000020


	//----- nvinfo : EIATTR_MIN_STACK_SIZE
	.align		4
.L_7:
        /*0024*/ 	.byte	0x04, 0x12
        /*0026*/ 	.short	(.L_9 - .L_8)
	.align		4
.L_8:
        /*0028*/ 	.word	index@(triton_poi_fused_cat_0)
        /*002c*/ 	.word	0x00000020
.L_9:


//--------------------- .nv.info.triton_poi_fused_cat_0 --------------------------
	.section	.nv.info.triton_poi_fused_cat_0,"",@"SHT_CUDA_INFO"
	.sectionflags	@""
	.align	4


	//----- nvinfo : EIATTR_CUDA_API_VERSION
	.align		4
        /*0000*/ 	.byte	0x04, 0x37
        /*0002*/ 	.short	(.L_11 - .L_10)
.L_10:
        /*0004*/ 	.word	0x0000007c


	//----- nvinfo : EIATTR_KPARAM_INFO
	.align		4
.L_11:
        /*0008*/ 	.byte	0x04, 0x17
        /*000a*/ 	.short	(.L_13 - .L_12)
.L_12:
        /*000c*/ 	.word	0x00000000
        /*0010*/ 	.short	0x0003
        /*0012*/ 	.short	0x0018
        /*0014*/ 	.byte	0x00, 0xf0, 0x11, 0x00


	//----- nvinfo : EIATTR_KPARAM_INFO
	.align		4
.L_13:
        /*0018*/ 	.byte	0x04, 0x17
        /*001a*/ 	.short	(.L_15 - .L_14)
.L_14:
        /*001c*/ 	.word	0x00000000
        /*0020*/ 	.short	0x0002
        /*0022*/ 	.short	0x0010
        /*0024*/ 	.byte	0x00, 0xf4, 0x21, 0x00


	//----- nvinfo : EIATTR_KPARAM_INFO
	.align		4
.L_15:
        /*0028*/ 	.byte	0x04, 0x17
        /*002a*/ 	.short	(.L_17 - .L_16)
.L_16:
        /*002c*/ 	.word	0x00000000
        /*0030*/ 	.short	0x0001
        /*0032*/ 	.short	0x0008
        /*0034*/ 	.byte	0x00, 0xf4, 0x21, 0x00


	//----- nvinfo : EIATTR_KPARAM_INFO
	.align		4
.L_17:
        /*0038*/ 	.byte	0x04, 0x17
        /*003a*/ 	.short	(.L_19 - .L_18)
.L_18:
        /*003c*/ 	.word	0x00000000
        /*0040*/ 	.short	0x0000
        /*0042*/ 	.short	0x0000
        /*0044*/ 	.byte	0x00, 0xf4, 0x21, 0x00


	//----- nvinfo : EIATTR_SPARSE_MMA_MASK
	.align		4
.L_19:
        /*0048*/ 	.byte	0x03, 0x50
        /*004a*/ 	.short	0x0000


	//----- nvinfo : EIATTR_MAXREG_COUNT
	.align		4
        /*004c*/ 	.byte	0x03, 0x1b
        /*004e*/ 	.short	0x00ff


	//----- nvinfo : EIATTR_EXIT_INSTR_OFFSETS
	.align		4
        /*0050*/ 	.byte	0x04, 0x1c
        /*0052*/ 	.short	(.L_21 - .L_20)


	//   ....[0]....
.L_20:
        /*0054*/ 	.word	0x00001920


	//   ....[1]....
        /*0058*/ 	.word	0x00001940


	//----- nvinfo : EIATTR_REQNTID
	.align		4
.L_21:
        /*005c*/ 	.byte	0x04, 0x10
        /*005e*/ 	.short	(.L_23 - .L_22)
.L_22:
        /*0060*/ 	.word	0x00000080
        /*0064*/ 	.word	0x00000001
        /*0068*/ 	.word	0x00000001


	//----- nvinfo : EIATTR_CRS_STACK_SIZE
	.align		4
.L_23:
        /*006c*/ 	.byte	0x04, 0x1e
        /*006e*/ 	.short	(.L_25 - .L_24)
.L_24:
        /*0070*/ 	.word	0x00000000


	//----- nvinfo : EIATTR_CBANK_PARAM_SIZE
	.align		4
.L_25:
        /*0074*/ 	.byte	0x03, 0x19
        /*0076*/ 	.short	0x001c


	//----- nvinfo : EIATTR_PARAM_CBANK
	.align		4
        /*0078*/ 	.byte	0x04, 0x0a
        /*007a*/ 	.short	(.L_27 - .L_26)
	.align		4
.L_26:
        /*007c*/ 	.word	index@(.nv.constant0.triton_poi_fused_cat_0)
        /*0080*/ 	.short	0x0210
        /*0082*/ 	.short	0x001c


	//----- nvinfo : EIATTR_SW_WAR
	.align		4
.L_27:
        /*0084*/ 	.byte	0x04, 0x36
        /*0086*/ 	.short	(.L_29 - .L_28)
.L_28:
        /*0088*/ 	.word	0x00000008
.L_29:


//--------------------- .nv.callgraph             --------------------------
	.section	.nv.callgraph,"",@"SHT_CUDA_CALLGRAPH"
	.align	4
	.sectionentsize	8
	.align		4
        /*0000*/ 	.word	0x00000000
	.align		4
        /*0004*/ 	.word	0xffffffff
	.align		4
        /*0008*/ 	.word	0x00000000
	.align		4
        /*000c*/ 	.word	0xfffffffe
	.align		4
        /*0010*/ 	.word	0x00000000
	.align		4
        /*0014*/ 	.word	0xfffffffd
	.align		4
        /*0018*/ 	.word	0x00000000
	.align		4
        /*001c*/ 	.word	0xfffffffc


//--------------------- .nv.constant4             --------------------------
	.section	.nv.constant4,"a",@progbits
	.align	8
	.align		8
.nv.constant4:
        /*0000*/ 	.dword	_$_str
	.align		8
        /*0008*/ 	.dword	__cudart_i2opi_f


//--------------------- .text.triton_poi_fused_cat_0 --------------------------
	.section	.text.triton_poi_fused_cat_0,"ax",@progbits
	.align	128
        .global         triton_poi_fused_cat_0
        .type           triton_poi_fused_cat_0,@function
        .size           triton_poi_fused_cat_0,(.L_x_13 - triton_poi_fused_cat_0)
        .other          triton_poi_fused_cat_0,@"STO_CUDA_ENTRY STV_DEFAULT"
triton_poi_fused_cat_0:
.text.triton_poi_fused_cat_0:
[----:B------:R-:W0:Y:S01]  /*0000*/  LDC R1, c[0x0][0x28] ;  /* 0x00000a00ff017b82 */ /* 0x000e220000000800 */
[----:B------:R-:W1:Y:S07]  /*0010*/  S2R R0, SR_TID.X ;  /* 0x0000000000007919 */ /* 0x000e6e0000002100 */
[----:B------:R-:W2:Y:S01]  /*0020*/  LDC.64 R10, c[0x0][0x210] ;  /* 0x00008400ff0a7b82 */ /* 0x000ea20000000a00 */
[----:B------:R-:W-:Y:S01]  /*0030*/  ULDC.64 UR4, c[0x0][0x208] ;  /* 0x0000820000047ab9 */ /* 0x000fe20000000a00 */
[----:B0-----:R-:W-:Y:S01]  /*0040*/  VIADD R1, R1, 0xffffffe0 ;  /* 0xffffffe001017836 */ /* 0x001fe20000000000 */
[----:B------:R-:W0:Y:S05]  /*0050*/  S2R R13, SR_CTAID.X ;  /* 0x00000000000d7919 */ /* 0x000e2a0000002500 */
[----:B------:R-:W3:Y:S01]  /*0060*/  LDC.64 R8, c[0x0][0x218] ;  /* 0x00008600ff087b82 */ /* 0x000ee20000000a00 */
[----:B-1----:R-:W-:-:S05]  /*0070*/  IMAD.SHL.U32 R0, R0, 0x2, RZ ;  /* 0x0000000200007824 */ /* 0x002fca00078e00ff */
[----:B------:R-:W-:-:S05]  /*0080*/  LOP3.LUT R0, R0, 0xfe, RZ, 0xc0, !PT ;  /* 0x000000fe00007812 */ /* 0x000fca00078ec0ff */
[----:B0-----:R-:W-:-:S05]  /*0090*/  IMAD R13, R13, 0x100, R0 ;  /* 0x000001000d0d7824 */ /* 0x001fca00078e0200 */
[----:B------:R-:W-:-:S04]  /*00a0*/  SHF.R.S32.HI R0, RZ, 0x1f, R13 ;  /* 0x0000001fff007819 */ /* 0x000fc8000001140d */
[----:B------:R-:W-:-:S04]  /*00b0*/  LEA.HI R0, R0, R13, RZ, 0x2 ;  /* 0x0000000d00007211 */ /* 0x000fc800078f10ff */
[----:B------:R-:W-:Y:S02]  /*00c0*/  LOP3.LUT R14, R0, 0xfffffffc, RZ, 0xc0, !PT ;  /* 0xfffffffc000e7812 */ /* 0x000fe400078ec0ff */
[----:B------:R-:W-:Y:S01]  /*00d0*/  SHF.R.S32.HI R3, RZ, 0x2, R0 ;  /* 0x00000002ff037819 */ /* 0x000fe20000011400 */
[----:B------:R-:W-:Y:S02]  /*00e0*/  IMAD.MOV.U32 R0, RZ, RZ, RZ ;  /* 0x000000ffff007224 */ /* 0x000fe400078e00ff */
[----:B------:R-:W-:Y:S02]  /*00f0*/  IMAD.IADD R14, R13, 0x1, -R14 ;  /* 0x000000010d0e7824 */ /* 0x000fe400078e0a0e */
[----:B--2---:R-:W-:Y:S01]  /*0100*/  IMAD.WIDE R10, R3, 0x4, R10 ;  /* 0x00000004030a7825 */ /* 0x004fe200078e020a */
[----:B------:R-:W-:Y:S02]  /*0110*/  CS2R R2, SRZ ;  /* 0x0000000000027805 */ /* 0x000fe4000001ff00 */
[C---:B------:R-:W-:Y:S01]  /*0120*/  ISETP.GE.AND P1, PT, R14.reuse, 0x2, PT ;  /* 0x000000020e00780c */ /* 0x040fe20003f26270 */
[----:B---3--:R-:W-:-:S03]  /*0130*/  IMAD.WIDE R8, R14, 0x4, R8 ;  /* 0x000000040e087825 */ /* 0x008fc600078e0208 */
[----:B------:R-:W-:-:S13]  /*0140*/  ISETP.LT.AND P0, PT, R13, 0x400, !P1 ;  /* 0x000004000d00780c */ /* 0x000fda0004f01270 */
[----:B------:R-:W2:Y:S04]  /*0150*/  @P0 LDG.E.EL R0, desc[UR4][R10.64] ;  /* 0x000000040a000981 */ /* 0x000ea8000c2e1900 */
[----:B------:R-:W3:Y:S01]  /*0160*/  @P0 LDG.E.EL.64 R2, desc[UR4][R8.64] ;  /* 0x0000000408020981 */ /* 0x000ee2000c2e1b00 */
[----:B------:R-:W-:-:S06]  /*0170*/  IMAD.MOV.U32 R16, RZ, RZ, RZ ;  /* 0x000000ffff107224 */ /* 0x000fcc00078e00ff */
[----:B------:R-:W4:Y:S01]  /*0180*/  @P0 LDG.E.EL R16, desc[UR4][R10.64] ;  /* 0x000000040a100981 */ /* 0x000f22000c2e1900 */
[----:B------:R-:W-:Y:S01]  /*0190*/  BSSY B0, `(.L_x_0) ;  /* 0x000004c000007945 */ /* 0x000fe20003800000 */
[----:B------:R-:W-:Y:S02]  /*01a0*/  ISETP.GE.AND P2, PT, R13, 0x400, PT ;  /* 0x000004000d00780c */ /* 0x000fe40003f46270 */
[----:B--2---:R-:W-:Y:S02]  /*01b0*/  SEL R5, R0, RZ, P0 ;  /* 0x000000ff00057207 */ /* 0x004fe40000000000 */
[----:B---3--:R-:W-:Y:S02]  /*01c0*/  SEL R2, R2, RZ, P0 ;  /* 0x000000ff02027207 */ /* 0x008fe40000000000 */
[----:B------:R-:W-:-:S03]  /*01d0*/  SEL R15, R3, RZ, P0 ;  /* 0x000000ff030f7207 */ /* 0x000fc60000000000 */
[----:B------:R-:W-:Y:S01]  /*01e0*/  FMUL R12, R5, R2 ;  /* 0x00000002050c7220 */ /* 0x000fe20000400000 */
[----:B----4-:R-:W-:-:S03]  /*01f0*/  SEL R16, R16, RZ, P0 ;  /* 0x000000ff10107207 */ /* 0x010fc60000000000 */
[C---:B------:R-:W-:Y:S01]  /*0200*/  FMUL R0, R12.reuse, 0.63661974668502807617 ;  /* 0x3f22f9830c007820 */ /* 0x040fe20000400000 */
[----:B------:R-:W-:-:S05]  /*0210*/  FADD.FTZ R4, |R12|, -RZ ;  /* 0x800000ff0c047221 */ /* 0x000fca0000010200 */
[----:B------:R-:W0:Y:S01]  /*0220*/  F2I.FTZ.NTZ R0, R0 ;  /* 0x0000000000007305 */ /* 0x000e220000213100 */
[----:B------:R-:W-:Y:S02]  /*0230*/  FSETP.GE.AND P3, PT, R4, 105615, PT ;  /* 0x47ce47800400780b */ /* 0x000fe40003f66000 */
[----:B0-----:R-:W-:-:S05]  /*0240*/  I2FP.F32.S32 R5, R0 ;  /* 0x0000000000057245 */ /* 0x001fca0000201400 */
[----:B------:R-:W-:-:S04]  /*0250*/  FFMA.FTZ R2, R5, -1.5707962512969970703, R12 ;  /* 0xbfc90fda05027823 */ /* 0x000fc8000001000c */
[----:B------:R-:W-:-:S04]  /*0260*/  FFMA.FTZ R2, R5, -7.5497894158615963534e-08, R2 ;  /* 0xb3a2216805027823 */ /* 0x000fc80000010002 */
[----:B------:R-:W-:Y:S01]  /*0270*/  FFMA.FTZ R6, R5, -5.3903029534742383927e-15, R2 ;  /* 0xa7c234c505067823 */ /* 0x000fe20000010002 */
[----:B------:R-:W-:Y:S06]  /*0280*/  @!P3 BRA `(.L_x_1) ;  /* 0x0000000000f0b947 */ /* 0x000fec0003800000 */
[----:B------:R-:W-:-:S13]  /*0290*/  FSETP.NEU.AND P0, PT, R4, +INF , PT ;  /* 0x7f8000000400780b */ /* 0x000fda0003f0d000 */
[----:B------:R-:W-:Y:S01]  /*02a0*/  @!P0 FMUL.FTZ R6, RZ, R12 ;  /* 0x0000000cff068220 */ /* 0x000fe20000410000 */
[----:B------:R-:W-:Y:S01]  /*02b0*/  @!P0 IMAD.MOV.U32 R0, RZ, RZ, RZ ;  /* 0x000000ffff008224 */ /* 0x000fe200078e00ff */
[----:B------:R-:W-:Y:S06]  /*02c0*/  @!P0 BRA `(.L_x_1) ;  /* 0x0000000000e08947 */ /* 0x000fec0003800000 */
[----:B------:R-:W-:Y:S01]  /*02d0*/  SHF.R.U32.HI R20, RZ, 0x17, R12 ;  /* 0x00000017ff147819 */ /* 0x000fe2000001160c */
[----:B------:R-:W-:Y:S01]  /*02e0*/  IMAD.SHL.U32 R3, R12, 0x100, RZ ;  /* 0x000001000c037824 */ /* 0x000fe200078e00ff */
[----:B------:R-:W-:Y:S01]  /*02f0*/  HFMA2.MMA R5, -RZ, RZ, 0, 0 ;  /* 0x00000000ff057435 */ /* 0x000fe200000001ff */
[----:B------:R-:W-:Y:S01]  /*0300*/  IMAD.MOV.U32 R0, RZ, RZ, RZ ;  /* 0x000000ffff007224 */ /* 0x000fe200078e00ff */
[----:B------:R-:W-:Y:S01]  /*0310*/  LOP3.LUT R2, R20, 0xe0, RZ, 0xc0, !PT ;  /* 0x000000e014027812 */ /* 0x000fe200078ec0ff */
[----:B------:R-:W-:Y:S01]  /*0320*/  IMAD.MOV.U32 R17, RZ, RZ, RZ ;  /* 0x000000ffff117224 */ /* 0x000fe200078e00ff */
[----:B------:R-:W-:Y:S01]  /*0330*/  LOP3.LUT R3, R3, 0x80000000, RZ, 0xfc, !PT ;  /* 0x8000000003037812 */ /* 0x000fe200078efcff */
[----:B------:R-:W-:Y:S02]  /*0340*/  ULDC.64 UR6, c[0x4][0x8] ;  /* 0x0100020000067ab9 */ /* 0x000fe40000000a00 */
[----:B------:R-:W-:Y:S02]  /*0350*/  VIADD R4, R2, 0xffffff80 ;  /* 0xffffff8002047836 */ /* 0x000fe40000000000 */
[----:B------:R-:W-:-:S03]  /*0360*/  IMAD.MOV.U32 R2, RZ, RZ, R1 ;  /* 0x000000ffff027224 */ /* 0x000fc600078e0001 */
[----:B------:R-:W-:-:S07]  /*0370*/  SHF.R.U32.HI R4, RZ, 0x5, R4 ;  /* 0x00000005ff047819 */ /* 0x000fce0000011604 */
.L_x_2:
[----:B------:R-:W-:-:S04]  /*0380*/  IADD3 R6, P0, R5, UR6, RZ ;  /* 0x0000000605067c10 */ /* 0x000fc8000ff1e0ff */
[----:B------:R-:W-:-:S05]  /*0390*/  IADD3.X R7, R17, UR7, RZ, P0, !PT ;  /* 0x0000000711077c10 */ /* 0x000fca00087fe4ff */
[----:B------:R0:W2:Y:S01]  /*03a0*/  LDG.E.CONSTANT R19, desc[UR4][R6.64] ;  /* 0x0000000406137981 */ /* 0x0000a2000c1e9900 */
[----:B------:R-:W-:-:S04]  /*03b0*/  IADD3 R5, P3, R5, 0x4, RZ ;  /* 0x0000000405057810 */ /* 0x000fc80007f7e0ff */
[----:B------:R-:W-:Y:S01]  /*03c0*/  ISETP.NE.U32.AND P0, PT, R5, 0x18, PT ;  /* 0x000000180500780c */ /* 0x000fe20003f05070 */
[----:B------:R-:W-:Y:S02]  /*03d0*/  IMAD.X R17, RZ, RZ, R17, P3 ;  /* 0x000000ffff117224 */ /* 0x000fe400018e0611 */
[----:B0-----:R-:W-:-:S03]  /*03e0*/  IMAD.MOV.U32 R6, RZ, RZ, R0 ;  /* 0x000000ffff067224 */ /* 0x001fc600078e0000 */
[----:B------:R-:W-:Y:S01]  /*03f0*/  ISETP.NE.AND.EX P0, PT, R17, RZ, PT, P0 ;  /* 0x000000ff1100720c */ /* 0x000fe20003f05300 */
[----:B------:R-:W-:Y:S02]  /*0400*/  IMAD.MOV.U32 R7, RZ, RZ, RZ ;  /* 0x000000ffff077224 */ /* 0x000fe400078e00ff */
[----:B--2---:R-:W-:-:S04]  /*0410*/  IMAD.WIDE.U32 R18, R3, R19, R6 ;  /* 0x0000001303127225 */ /* 0x004fc800078e0006 */
[----:B------:R-:W-:Y:S01]  /*0420*/  IMAD.MOV.U32 R0, RZ, RZ, R19 ;  /* 0x000000ffff007224 */ /* 0x000fe200078e0013 */
[----:B------:R0:W-:Y:S02]  /*0430*/  STL [R2], R18 ;  /* 0x0000001202007387 */ /* 0x0001e40000100800 */
[----:B0-----:R-:W-:-:S03]  /*0440*/  VIADD R2, R2, 0x4 ;  /* 0x0000000402027836 */ /* 0x001fc60000000000 */
[----:B------:R-:W-:Y:S05]  /*0450*/  @P0 BRA `(.L_x_2) ;  /* 0xfffffffc00c80947 */ /* 0x000fea000383ffff */
[----:B------:R-:W-:Y:S01]  /*0460*/  LOP3.LUT P0, R6, R20, 0x1f, RZ, 0xc0, !PT ;  /* 0x0000001f14067812 */ /* 0x000fe2000780c0ff */
[----:B------:R-:W-:Y:S01]  /*0470*/  IMAD R18, R4, -0x4, R1 ;  /* 0xfffffffc04127824 */ /* 0x000fe200078e0201 */
[----:B------:R0:W-:Y:S04]  /*0480*/  STL [R1+0x18], R0 ;  /* 0x0000180001007387 */ /* 0x0001e80000100800 */
[----:B------:R-:W2:Y:S04]  /*0490*/  LDL R2, [R18+0x18] ;  /* 0x0000180012027983 */ /* 0x000ea80000100800 */
[----:B------:R-:W3:Y:S04]  /*04a0*/  LDL R3, [R18+0x14] ;  /* 0x0000140012037983 */ /* 0x000ee80000100800 */
[----:B------:R-:W4:Y:S01]  /*04b0*/  @P0 LDL R7, [R18+0x10] ;  /* 0x0000100012070983 */ /* 0x000f220000100800 */
[----:B------:R-:W-:Y:S01]  /*04c0*/  @P0 IADD3 R4, -R6, 0x20, RZ ;  /* 0x0000002006040810 */ /* 0x000fe20007ffe1ff */
[----:B------:R-:W-:Y:S01]  /*04d0*/  UMOV UR6, 0x54442d19 ;  /* 0x54442d1900067882 */ /* 0x000fe20000000000 */
[----:B------:R-:W-:Y:S01]  /*04e0*/  UMOV UR7, 0x3bf921fb ;  /* 0x3bf921fb00077882 */ /* 0x000fe20000000000 */
[----:B--2---:R-:W-:-:S02]  /*04f0*/  @P0 SHF.L.U32 R5, R2, R6, RZ ;  /* 0x0000000602050219 */ /* 0x004fc400000006ff */
[----:B---3--:R-:W-:Y:S02]  /*0500*/  @P0 SHF.L.U32 R6, R3, R6, RZ ;  /* 0x0000000603060219 */ /* 0x008fe400000006ff */
[-C--:B----4-:R-:W-:Y:S02]  /*0510*/  @P0 SHF.R.U32.HI R7, RZ, R4.reuse, R7 ;  /* 0x00000004ff070219 */ /* 0x090fe40000011607 */
[----:B------:R-:W-:-:S03]  /*0520*/  @P0 SHF.R.U32.HI R4, RZ, R4, R3 ;  /* 0x00000004ff040219 */ /* 0x000fc60000011603 */
[----:B------:R-:W-:Y:S01]  /*0530*/  @P0 IMAD.IADD R3, R6, 0x1, R7 ;  /* 0x0000000106030824 */ /* 0x000fe200078e0207 */
[----:B------:R-:W-:-:S04]  /*0540*/  @P0 IADD3 R2, R5, R4, RZ ;  /* 0x0000000405020210 */ /* 0x000fc80007ffe0ff */
[C---:B------:R-:W-:Y:S01]  /*0550*/  SHF.L.W.U32.HI R17, R3.reuse, 0x2, R2 ;  /* 0x0000000203117819 */ /* 0x040fe20000010e02 */
[----:B------:R-:W-:-:S03]  /*0560*/  IMAD.SHL.U32 R3, R3, 0x4, RZ ;  /* 0x0000000403037824 */ /* 0x000fc600078e00ff */
[----:B0-----:R-:W-:-:S04]  /*0570*/  SHF.R.S32.HI R0, RZ, 0x1f, R17 ;  /* 0x0000001fff007819 */ /* 0x001fc80000011411 */
[C---:B------:R-:W-:Y:S02]  /*0580*/  LOP3.LUT R6, R0.reuse, R3, RZ, 0x3c, !PT ;  /* 0x0000000300067212 */ /* 0x040fe400078e3cff */
[----:B------:R-:W-:-:S04]  /*0590*/  LOP3.LUT R7, R0, R17, RZ, 0x3c, !PT ;  /* 0x0000001100077212 */ /* 0x000fc800078e3cff */
[----:B------:R-:W0:Y:S01]  /*05a0*/  I2F.F64.S64 R4, R6 ;  /* 0x0000000600047312 */ /* 0x000e220000301c00 */
[----:B------:R-:W-:Y:S02]  /*05b0*/  ISETP.GE.AND P0, PT, R12, RZ, PT ;  /* 0x000000ff0c00720c */ /* 0x000fe40003f06270 */
[----:B------:R-:W-:Y:S01]  /*05c0*/  SHF.R.U32.HI R0, RZ, 0x1e, R2 ;  /* 0x0000001eff007819 */ /* 0x000fe20000011602 */
[----:B0-----:R-:W-:-:S03]  /*05d0*/  DMUL R4, R4, UR6 ;  /* 0x0000000604047c28 */ /* 0x001fc60008000000 */
[C---:B------:R-:W-:Y:S02]  /*05e0*/  LEA.HI R0, R17.reuse, R0, RZ, 0x1 ;  /* 0x0000000011007211 */ /* 0x040fe400078f08ff */
[----:B------:R-:W-:-:S05]  /*05f0*/  LOP3.LUT R12, R17, R12, RZ, 0x3c, !PT ;  /* 0x0000000c110c7212 */ /* 0x000fca00078e3cff */
[----:B------:R-:W0:Y:S01]  /*0600*/  F2F.F32.F64 R4, R4 ;  /* 0x0000000400047310 */ /* 0x000e220000301000 */
[----:B------:R-:W-:Y:S01]  /*0610*/  ISETP.GE.AND P3, PT, R12, RZ, PT ;  /* 0x000000ff0c00720c */ /* 0x000fe20003f66270 */
[----:B------:R-:W-:-:S04]  /*0620*/  IMAD.MOV R2, RZ, RZ, -R0 ;  /* 0x000000ffff027224 */ /* 0x000fc800078e0a00 */
[----:B------:R-:W-:Y:S01]  /*0630*/  @!P0 IMAD.MOV.U32 R0, RZ, RZ, R2 ;  /* 0x000000ffff008224 */ /* 0x000fe200078e0002 */
[----:B0-----:R-:W-:-:S07]  /*0640*/  FSEL R6, -R4, R4, !P3 ;  /* 0x0000000404067208 */ /* 0x001fce0005800100 */
.L_x_1:
[----:B------:R-:W-:Y:S05]  /*0650*/  BSYNC B0 ;  /* 0x0000000000007941 */ /* 0x000fea0003800000 */
.L_x_0:
[----:B------:R-:W-:Y:S01]  /*0660*/  LOP3.LUT R2, R0, 0x1, RZ, 0xc0, !PT ;  /* 0x0000000100027812 */ /* 0x000fe200078ec0ff */
[----:B------:R-:W-:Y:S01]  /*0670*/  FMUL R15, R16, R15 ;  /* 0x0000000f100f7220 */ /* 0x000fe20000400000 */
[----:B------:R-:W-:Y:S01]  /*0680*/  FMUL.FTZ R16, R6, R6 ;  /* 0x0000000606107220 */ /* 0x000fe20000410000 */
[----:B------:R-:W-:Y:S01]  /*0690*/  LOP3.LUT P3, RZ, R0, 0x2, RZ, 0xc0, !PT ;  /* 0x0000000200ff7812 */ /* 0x000fe2000786c0ff */
[----:B------:R-:W-:Y:S01]  /*06a0*/  IMAD.MOV.U32 R3, RZ, RZ, -0x46b2bead ;  /* 0xb94d4153ff037424 */ /* 0x000fe200078e00ff */
[----:B------:R-:W-:Y:S01]  /*06b0*/  ISETP.NE.U32.AND P0, PT, R2, 0x1, PT ;  /* 0x000000010200780c */ /* 0x000fe20003f05070 */
[C---:B------:R-:W-:Y:S01]  /*06c0*/  FMUL R2, R15.reuse, 0.63661974668502807617 ;  /* 0x3f22f9830f027820 */ /* 0x040fe20000400000 */
[----:B------:R-:W-:Y:S01]  /*06d0*/  IMAD.MOV.U32 R4, RZ, RZ, 0x3c0885e4 ;  /* 0x3c0885e4ff047424 */ /* 0x000fe200078e00ff */
[----:B------:R-:W-:Y:S01]  /*06e0*/  BSSY B0, `(.L_x_3) ;  /* 0x0000050000007945 */ /* 0x000fe20003800000 */
[----:B------:R-:W-:Y:S01]  /*06f0*/  FSEL R0, R6, 1, P0 ;  /* 0x3f80000006007808 */ /* 0x000fe20000000000 */
[----:B------:R-:W-:-:S02]  /*0700*/  FADD.FTZ R6, |R15|, -RZ ;  /* 0x800000ff0f067221 */ /* 0x000fc40000010200 */
[----:B------:R-:W0:Y:S02]  /*0710*/  F2I.FTZ.NTZ R2, R2 ;  /* 0x0000000200027305 */ /* 0x000e240000213100 */
[----:B------:R-:W-:-:S04]  /*0720*/  FFMA.FTZ R7, R16, R0, RZ ;  /* 0x0000000010077223 */ /* 0x000fc800000100ff */
[----:B------:R-:W-:Y:S02]  /*0730*/  @!P0 IMAD.MOV.U32 R5, RZ, RZ, 0x37cbac00 ;  /* 0x37cbac00ff058424 */ /* 0x000fe400078e00ff */
[----:B------:R-:W-:Y:S02]  /*0740*/  @!P0 IMAD.MOV.U32 R4, RZ, RZ, 0x3d2aaabb ;  /* 0x3d2aaabbff048424 */ /* 0x000fe400078e00ff */
[----:B------:R-:W-:Y:S01]  /*0750*/  @!P0 FFMA.FTZ R3, R16, R5, -0.0013887860113754868507 ;  /* 0xbab607ed10038423 */ /* 0x000fe20000010005 */
[----:B------:R-:W-:Y:S01]  /*0760*/  MOV R5, 0xbe2aaaa8 ;  /* 0xbe2aaaa800057802 */ /* 0x000fe20000000f00 */
[----:B------:R-:W-:Y:S01]  /*0770*/  @!P0 IMAD.MOV.U32 R5, RZ, RZ, -0x41000001 ;  /* 0xbeffffffff058424 */ /* 0x000fe200078e00ff */
[----:B------:R-:W-:Y:S01]  /*0780*/  FSETP.GE.AND P0, PT, R6, 105615, PT ;  /* 0x47ce47800600780b */ /* 0x000fe20003f06000 */
[----:B------:R-:W-:Y:S01]  /*0790*/  FFMA.FTZ R4, R16, R3, R4 ;  /* 0x0000000310047223 */ /* 0x000fe20000010004 */
[----:B0-----:R-:W-:-:S03]  /*07a0*/  I2FP.F32.S32 R12, R2 ;  /* 0x00000002000c7245 */ /* 0x001fc60000201400 */
[----:B------:R-:W-:Y:S02]  /*07b0*/  FFMA.FTZ R5, R16, R4, R5 ;  /* 0x0000000410057223 */ /* 0x000fe40000010005 */
[C---:B------:R-:W-:Y:S02]  /*07c0*/  FFMA.FTZ R3, R12.reuse, -1.5707962512969970703, R15 ;  /* 0xbfc90fda0c037823 */ /* 0x040fe4000001000f */
[----:B------:R-:W-:Y:S02]  /*07d0*/  FFMA.FTZ R0, R7, R5, R0 ;  /* 0x0000000507007223 */ /* 0x000fe40000010000 */
[----:B------:R-:W-:Y:S02]  /*07e0*/  FFMA.FTZ R3, R12, -7.5497894158615963534e-08, R3 ;  /* 0xb3a221680c037823 */ /* 0x000fe40000010003 */
[----:B------:R-:W-:Y:S02]  /*07f0*/  @P3 FFMA.FTZ R0, R0, -1, RZ ;  /* 0xbf80000000003823 */ /* 0x000fe400000100ff */
        /* <DEDUP_REMOVED lines=8> */
[----:B------:R-:W-:Y:S01]  /*0880*/  ULDC.64 UR6, c[0x4][0x8] ;  /* 0x0100020000067ab9 */ /* 0x000fe20000000a00 */
[----:B------:R-:W-:Y:S01]  /*0890*/  IMAD.MOV.U32 R2, RZ, RZ, RZ ;  /* 0x000000ffff027224 */ /* 0x000fe200078e00ff */
[----:B------:R-:W-:Y:S01]  /*08a0*/  LOP3.LUT R3, R19, 0xe0, RZ, 0xc0, !PT ;  /* 0x000000e013037812 */ /* 0x000fe200078ec0ff */
[----:B------:R-:W-:Y:S01]  /*08b0*/  IMAD.MOV.U32 R12, RZ, RZ, RZ ;  /* 0x000000ffff0c7224 */ /* 0x000fe200078e00ff */
[----:B------:R-:W-:Y:S01]  /*08c0*/  LOP3.LUT R5, R5, 0x80000000, RZ, 0xfc, !PT ;  /* 0x8000000005057812 */ /* 0x000fe200078efcff */
[----:B------:R-:W-:Y:S02]  /*08d0*/  IMAD.MOV.U32 R18, RZ, RZ, RZ ;  /* 0x000000ffff127224 */ /* 0x000fe400078e00ff */
[----:B------:R-:W-:Y:S02]  /*08e0*/  VIADD R4, R3, 0xffffff80 ;  /* 0xffffff8003047836 */ /* 0x000fe40000000000 */
[----:B------:R-:W-:-:S03]  /*08f0*/  IMAD.MOV.U32 R3, RZ, RZ, R1 ;  /* 0x000000ffff037224 */ /* 0x000fc600078e0001 */
[----:B------:R-:W-:-:S07]  /*0900*/  SHF.R.U32.HI R4, RZ, 0x5, R4 ;  /* 0x00000005ff047819 */ /* 0x000fce0000011604 */
.L_x_5:
[----:B------:R-:W-:-:S04]  /*0910*/  IADD3 R16, P0, R12, UR6, RZ ;  /* 0x000000060c107c10 */ /* 0x000fc8000ff1e0ff */
[----:B------:R-:W-:-:S06]  /*0920*/  IADD3.X R17, R18, UR7, RZ, P0, !PT ;  /* 0x0000000712117c10 */ /* 0x000fcc00087fe4ff */
[----:B------:R-:W2:Y:S01]  /*0930*/  LDG.E.CONSTANT R17, desc[UR4][R16.64] ;  /* 0x0000000410117981 */ /* 0x000ea2000c1e9900 */
[----:B------:R-:W-:Y:S01]  /*0940*/  IADD3 R12, P3, R12, 0x4, RZ ;  /* 0x000000040c0c7810 */ /* 0x000fe20007f7e0ff */
[----:B------:R-:W-:Y:S01]  /*0950*/  IMAD.MOV.U32 R7, RZ, RZ, RZ ;  /* 0x000000ffff077224 */ /* 0x000fe200078e00ff */
[----:B------:R-:W-:Y:S02]  /*0960*/  MOV R6, R2 ;  /* 0x0000000200067202 */ /* 0x000fe40000000f00 */
[----:B------:R-:W-:Y:S01]  /*0970*/  ISETP.NE.U32.AND P0, PT, R12, 0x18, PT ;  /* 0x000000180c00780c */ /* 0x000fe20003f05070 */
[----:B------:R-:W-:-:S05]  /*0980*/  IMAD.X R18, RZ, RZ, R18, P3 ;  /* 0x000000ffff127224 */ /* 0x000fca00018e0612 */
[----:B------:R-:W-:Y:S01]  /*0990*/  ISETP.NE.AND.EX P0, PT, R18, RZ, PT, P0 ;  /* 0x000000ff1200720c */ /* 0x000fe20003f05300 */
[----:B--2---:R-:W-:-:S04]  /*09a0*/  IMAD.WIDE.U32 R6, R5, R17, R6 ;  /* 0x0000001105067225 */ /* 0x004fc800078e0006 */
[----:B------:R-:W-:Y:S01]  /*09b0*/  IMAD.MOV.U32 R2, RZ, RZ, R7 ;  /* 0x000000ffff027224 */ /* 0x000fe200078e0007 */
[----:B------:R0:W-:Y:S02]  /*09c0*/  STL [R3], R6 ;  /* 0x0000000603007387 */ /* 0x0001e40000100800 */
[----:B0-----:R-:W-:-:S05]  /*09d0*/  VIADD R3, R3, 0x4 ;  /* 0x0000000403037836 */ /* 0x001fca0000000000 */
        /* <DEDUP_REMOVED lines=14> */
[----:B------:R-:W-:Y:S02]  /*0ac0*/  @P0 IMAD.IADD R4, R7, 0x1, R12 ;  /* 0x0000000107040824 */ /* 0x000fe400078e020c */
[----:B------:R-:W-:-:S05]  /*0ad0*/  @P0 IMAD.IADD R3, R6, 0x1, R5 ;  /* 0x0000000106030824 */ /* 0x000fca00078e0205 */
[C---:B------:R-:W-:Y:S01]  /*0ae0*/  SHF.L.W.U32.HI R12, R4.reuse, 0x2, R3 ;  /* 0x00000002040c7819 */ /* 0x040fe20000010e03 */
[----:B------:R-:W-:-:S03]  /*0af0*/  IMAD.SHL.U32 R4, R4, 0x4, RZ ;  /* 0x0000000404047824 */ /* 0x000fc600078e00ff */
[----:B------:R-:W-:-:S04]  /*0b00*/  SHF.R.S32.HI R5, RZ, 0x1f, R12 ;  /* 0x0000001fff057819 */ /* 0x000fc8000001140c */
[C---:B------:R-:W-:Y:S02]  /*0b10*/  LOP3.LUT R6, R5.reuse, R4, RZ, 0x3c, !PT ;  /* 0x0000000405067212 */ /* 0x040fe400078e3cff */
[----:B------:R-:W-:-:S04]  /*0b20*/  LOP3.LUT R7, R5, R12, RZ, 0x3c, !PT ;  /* 0x0000000c05077212 */ /* 0x000fc800078e3cff */
[----:B------:R-:W1:Y:S01]  /*0b30*/  I2F.F64.S64 R4, R6 ;  /* 0x0000000600047312 */ /* 0x000e620000301c00 */
[----:B0-----:R-:W-:Y:S02]  /*0b40*/  SHF.R.U32.HI R2, RZ, 0x1e, R3 ;  /* 0x0000001eff027819 */ /* 0x001fe40000011603 */
[----:B------:R-:W-:Y:S01]  /*0b50*/  ISETP.GE.AND P0, PT, R15, RZ, PT ;  /* 0x000000ff0f00720c */ /* 0x000fe20003f06270 */
[----:B-1----:R-:W-:Y:S01]  /*0b60*/  DMUL R4, R4, UR6 ;  /* 0x0000000604047c28 */ /* 0x002fe20008000000 */
[C---:B------:R-:W-:Y:S02]  /*0b70*/  LEA.HI R2, R12.reuse, R2, RZ, 0x1 ;  /* 0x000000020c027211 */ /* 0x040fe400078f08ff */
[----:B------:R-:W-:-:S07]  /*0b80*/  LOP3.LUT R15, R12, R15, RZ, 0x3c, !PT ;  /* 0x0000000f0c0f7212 */ /* 0x000fce00078e3cff */
[----:B------:R-:W0:Y:S01]  /*0b90*/  F2F.F32.F64 R4, R4 ;  /* 0x0000000400047310 */ /* 0x000e220000301000 */
[----:B------:R-:W-:Y:S01]  /*0ba0*/  IMAD.MOV R3, RZ, RZ, -R2 ;  /* 0x000000ffff037224 */ /* 0x000fe200078e0a02 */
[----:B------:R-:W-:-:S04]  /*0bb0*/  ISETP.GE.AND P3, PT, R15, RZ, PT ;  /* 0x000000ff0f00720c */ /* 0x000fc80003f66270 */
[----:B------:R-:W-:Y:S02]  /*0bc0*/  @!P0 MOV R2, R3 ;  /* 0x0000000300028202 */ /* 0x000fe40000000f00 */
[----:B0-----:R-:W-:-:S07]  /*0bd0*/  FSEL R7, -R4, R4, !P3 ;  /* 0x0000000404077208 */ /* 0x001fce0005800100 */
.L_x_4:
[----:B------:R-:W-:Y:S05]  /*0be0*/  BSYNC B0 ;  /* 0x0000000000007941 */ /* 0x000fea0003800000 */
.L_x_3:
[----:B------:R-:W-:Y:S01]  /*0bf0*/  ISETP.GT.AND P3, PT, R14, 0x1, !P2 ;  /* 0x000000010e00780c */ /* 0x000fe20005764270 */
[----:B------:R-:W-:Y:S01]  /*0c00*/  IMAD.MOV.U32 R3, RZ, RZ, RZ ;  /* 0x000000ffff037224 */ /* 0x000fe200078e00ff */
[----:B------:R-:W-:-:S11]  /*0c10*/  CS2R R4, SRZ ;  /* 0x0000000000047805 */ /* 0x000fd6000001ff00 */
[----:B------:R-:W2:Y:S04]  /*0c20*/  @P3 LDG.E.EL R3, desc[UR4][R10.64] ;  /* 0x000000040a033981 */ /* 0x000ea8000c2e1900 */
[----:B------:R0:W3:Y:S01]  /*0c30*/  @P3 LDG.E.EL.64 R4, desc[UR4][R8.64+-0x8] ;  /* 0xfffff80408043981 */ /* 0x0000e2000c2e1b00 */
[----:B------:R-:W-:-:S06]  /*0c40*/  IMAD.MOV.U32 R6, RZ, RZ, RZ ;  /* 0x000000ffff067224 */ /* 0x000fcc00078e00ff */
[----:B------:R1:W4:Y:S01]  /*0c50*/  @P3 LDG.E.EL R6, desc[UR4][R10.64] ;  /* 0x000000040a063981 */ /* 0x000322000c2e1900 */
[C---:B------:R-:W-:Y:S01]  /*0c60*/  LOP3.LUT P0, RZ, R2.reuse, 0x2, RZ, 0xc0, !PT ;  /* 0x0000000202ff7812 */ /* 0x040fe2000780c0ff */
[----:B------:R-:W-:Y:S01]  /*0c70*/  BSSY B0, `(.L_x_6) ;  /* 0x000005a000007945 */ /* 0x000fe20003800000 */
[----:B0-----:R-:W-:Y:S01]  /*0c80*/  IMAD.MOV.U32 R9, RZ, RZ, 0x3c0885e4 ;  /* 0x3c0885e4ff097424 */ /* 0x001fe200078e00ff */
[----:B--2---:R-:W-:Y:S02]  /*0c90*/  SEL R15, R3, RZ, P3 ;  /* 0x000000ff030f7207 */ /* 0x004fe40001800000 */
[----:B------:R-:W-:Y:S02]  /*0ca0*/  LOP3.LUT R3, R2, 0x1, RZ, 0xc0, !PT ;  /* 0x0000000102037812 */ /* 0x000fe400078ec0ff */
[----:B---3--:R-:W-:Y:S02]  /*0cb0*/  SEL R4, R4, RZ, P3 ;  /* 0x000000ff04047207 */ /* 0x008fe40001800000 */
[----:B------:R-:W-:-:S02]  /*0cc0*/  ISETP.NE.U32.AND P4, PT, R3, 0x1, PT ;  /* 0x000000010300780c */ /* 0x000fc40003f85070 */
[----:B------:R-:W-:Y:S01]  /*0cd0*/  SEL R14, R5, RZ, P3 ;  /* 0x000000ff050e7207 */ /* 0x000fe20001800000 */
[----:B------:R-:W-:Y:S01]  /*0ce0*/  FMUL R12, R15, R4 ;  /* 0x000000040f0c7220 */ /* 0x000fe20000400000 */
[C---:B------:R-:W-:Y:S01]  /*0cf0*/  FMUL.FTZ R15, R7.reuse, R7 ;  /* 0x00000007070f7220 */ /* 0x040fe20000410000 */
[----:B------:R-:W-:Y:S01]  /*0d00*/  FSEL R2, R7, 1, P4 ;  /* 0x3f80000007027808 */ /* 0x000fe20002000000 */
[----:B------:R-:W-:Y:S02]  /*0d10*/  IMAD.MOV.U32 R4, RZ, RZ, -0x46b2bead ;  /* 0xb94d4153ff047424 */ /* 0x000fe400078e00ff */
[C---:B------:R-:W-:Y:S01]  /*0d20*/  FMUL R3, R12.reuse, 0.63661974668502807617 ;  /* 0x3f22f9830c037820 */ /* 0x040fe20000400000 */
[----:B------:R-:W-:-:S05]  /*0d30*/  FADD.FTZ R7, |R12|, -RZ ;  /* 0x800000ff0c077221 */ /* 0x000fca0000010200 */
[----:B------:R-:W1:Y:S01]  /*0d40*/  F2I.FTZ.NTZ R3, R3 ;  /* 0x0000000300037305 */ /* 0x000e620000213100 */
[----:B------:R-:W-:Y:S02]  /*0d50*/  @!P4 IMAD.MOV.U32 R8, RZ, RZ, 0x37cbac00 ;  /* 0x37cbac00ff08c424 */ /* 0x000fe400078e00ff */
[----:B------:R-:W-:Y:S02]  /*0d60*/  @!P4 IMAD.MOV.U32 R9, RZ, RZ, 0x3d2aaabb ;  /* 0x3d2aaabbff09c424 */ /* 0x000fe400078e00ff */
[----:B------:R-:W-:Y:S01]  /*0d70*/  @!P4 FFMA.FTZ R4, R15, R8, -0.0013887860113754868507 ;  /* 0xbab607ed0f04c423 */ /* 0x000fe20000010008 */
[----:B------:R-:W-:Y:S02]  /*0d80*/  IMAD.MOV.U32 R8, RZ, RZ, -0x41d55558 ;  /* 0xbe2aaaa8ff087424 */ /* 0x000fe400078e00ff */
[----:B------:R-:W-:Y:S01]  /*0d90*/  @!P4 IMAD.MOV.U32 R8, RZ, RZ, -0x41000001 ;  /* 0xbeffffffff08c424 */ /* 0x000fe200078e00ff */
[----:B------:R-:W-:Y:S01]  /*0da0*/  FSETP.GE.AND P4, PT, R7, 105615, PT ;  /* 0x47ce47800700780b */ /* 0x000fe20003f86000 */
[----:B------:R-:W-:-:S04]  /*0db0*/  FFMA.FTZ R9, R15, R4, R9 ;  /* 0x000000040f097223 */ /* 0x000fc80000010009 */
[C---:B------:R-:W-:Y:S01]  /*0dc0*/  FFMA.FTZ R9, R15.reuse, R9, R8 ;  /* 0x000000090f097223 */ /* 0x040fe20000010008 */
[----:B-1----:R-:W-:Y:S01]  /*0dd0*/  I2FP.F32.S32 R11, R3 ;  /* 0x00000003000b7245 */ /* 0x002fe20000201400 */
[----:B------:R-:W-:-:S04]  /*0de0*/  FFMA.FTZ R15, R15, R2, RZ ;  /* 0x000000020f0f7223 */ /* 0x000fc800000100ff */
[----:B------:R-:W-:Y:S01]  /*0df0*/  FFMA.FTZ R4, R11, -1.5707962512969970703, R12 ;  /* 0xbfc90fda0b047823 */ /* 0x000fe2000001000c */
[----:B------:R-:W-:Y:S01]  /*0e00*/  FFMA.FTZ R2, R15, R9, R2 ;  /* 0x000000090f027223 */ /* 0x000fe20000010002 */
[----:B----4-:R-:W-:Y:S02]  /*0e10*/  SEL R9, R6, RZ, P3 ;  /* 0x000000ff06097207 */ /* 0x010fe40001800000 */
[----:B------:R-:W-:Y:S01]  /*0e20*/  FFMA.FTZ R4, R11, -7.5497894158615963534e-08, R4 ;  /* 0xb3a221680b047823 */ /* 0x000fe20000010004 */
[----:B------:R-:W-:-:S03]  /*0e30*/  @P0 FFMA.FTZ R2, R2, -1, RZ ;  /* 0xbf80000002020823 */ /* 0x000fc600000100ff */
[----:B------:R-:W-:Y:S01]  /*0e40*/  FFMA.FTZ R11, R11, -5.3903029534742383927e-15, R4 ;  /* 0xa7c234c50b0b7823 */ /* 0x000fe20000010004 */
[----:B------:R-:W-:Y:S06]  /*0e50*/  @!P4 BRA `(.L_x_7) ;  /* 0x0000000000ecc947 */ /* 0x000fec0003800000 */
[----:B------:R-:W-:-:S13]  /*0e60*/  FSETP.NEU.AND P0, PT, R7, +INF , PT ;  /* 0x7f8000000700780b */ /* 0x000fda0003f0d000 */
[----:B------:R-:W-:Y:S01]  /*0e70*/  @!P0 FMUL.FTZ R11, RZ, R12 ;  /* 0x0000000cff0b8220 */ /* 0x000fe20000410000 */
[----:B------:R-:W-:Y:S01]  /*0e80*/  @!P0 MOV R3, RZ ;  /* 0x000000ff00038202 */ /* 0x000fe20000000f00 */
        /* <DEDUP_REMOVED lines=12> */
.L_x_8:
[----:B------:R-:W-:-:S04]  /*0f50*/  IADD3 R16, P0, R7, UR6, RZ ;  /* 0x0000000607107c10 */ /* 0x000fc8000ff1e0ff */
[----:B------:R-:W-:-:S05]  /*0f60*/  IADD3.X R17, R8, UR7, RZ, P0, !PT ;  /* 0x0000000708117c10 */ /* 0x000fca00087fe4ff */
[----:B------:R-:W2:Y:S01]  /*0f70*/  LDG.E.CONSTANT R11, desc[UR4][R16.64] ;  /* 0x00000004100b7981 */ /* 0x000ea2000c1e9900 */
[----:B------:R-:W-:Y:S01]  /*0f80*/  IADD3 R7, P3, R7, 0x4, RZ ;  /* 0x0000000407077810 */ /* 0x000fe20007f7e0ff */
[----:B------:R-:W-:-:S03]  /*0f90*/  IMAD.MOV.U32 R5, RZ, RZ, RZ ;  /* 0x000000ffff057224 */ /* 0x000fc600078e00ff */
[----:B------:R-:W-:Y:S02]  /*0fa0*/  ISETP.NE.U32.AND P0, PT, R7, 0x18, PT ;  /* 0x000000180700780c */ /* 0x000fe40003f05070 */
[----:B------:R-:W-:-:S04]  /*0fb0*/  IADD3.X R8, RZ, R8, RZ, P3, !PT ;  /* 0x00000008ff087210 */ /* 0x000fc80001ffe4ff */
        /* <DEDUP_REMOVED lines=15> */
[----:B---3--:R-:W-:-:S02]  /*10b0*/  @P0 SHF.L.U32 R7, R3, R15, RZ ;  /* 0x0000000f03070219 */ /* 0x008fc400000006ff */
[-C--:B----4-:R-:W-:Y:S02]  /*10c0*/  @P0 SHF.R.U32.HI R10, RZ, R5.reuse, R8 ;  /* 0x00000005ff0a0219 */ /* 0x090fe40000011608 */
[----:B--2---:R-:W-:Y:S02]  /*10d0*/  @P0 SHF.R.U32.HI R8, RZ, R5, R6 ;  /* 0x00000005ff080219 */ /* 0x004fe40000011606 */
[----:B------:R-:W-:-:S03]  /*10e0*/  @P0 SHF.L.U32 R5, R6, R15, RZ ;  /* 0x0000000f06050219 */ /* 0x000fc600000006ff */
[----:B------:R-:W-:Y:S02]  /*10f0*/  @P0 IMAD.IADD R3, R7, 0x1, R8 ;  /* 0x0000000107030824 */ /* 0x000fe400078e0208 */
[----:B------:R-:W-:-:S05]  /*1100*/  @P0 IMAD.IADD R6, R5, 0x1, R10 ;  /* 0x0000000105060824 */ /* 0x000fca00078e020a */
[C---:B------:R-:W-:Y:S01]  /*1110*/  SHF.L.W.U32.HI R8, R6.reuse, 0x2, R3 ;  /* 0x0000000206087819 */ /* 0x040fe20000010e03 */
[----:B------:R-:W-:-:S03]  /*1120*/  IMAD.SHL.U32 R6, R6, 0x4, RZ ;  /* 0x0000000406067824 */ /* 0x000fc600078e00ff */
[----:B------:R-:W-:-:S04]  /*1130*/  SHF.R.S32.HI R5, RZ, 0x1f, R8 ;  /* 0x0000001fff057819 */ /* 0x000fc80000011408 */
[C---:B------:R-:W-:Y:S02]  /*1140*/  LOP3.LUT R6, R5.reuse, R6, RZ, 0x3c, !PT ;  /* 0x0000000605067212 */ /* 0x040fe400078e3cff */
[----:B------:R-:W-:-:S04]  /*1150*/  LOP3.LUT R7, R5, R8, RZ, 0x3c, !PT ;  /* 0x0000000805077212 */ /* 0x000fc800078e3cff */
[----:B0-----:R-:W0:Y:S01]  /*1160*/  I2F.F64.S64 R4, R6 ;  /* 0x0000000600047312 */ /* 0x001e220000301c00 */
        /* <DEDUP_REMOVED lines=10> */
.L_x_7:
[----:B------:R-:W-:Y:S05]  /*1210*/  BSYNC B0 ;  /* 0x0000000000007941 */ /* 0x000fea0003800000 */
.L_x_6:
[----:B------:R-:W-:Y:S01]  /*1220*/  LOP3.LUT R4, R3, 0x1, RZ, 0xc0, !PT ;  /* 0x0000000103047812 */ /* 0x000fe200078ec0ff */
[----:B------:R-:W-:Y:S01]  /*1230*/  FMUL R14, R9, R14 ;  /* 0x0000000e090e7220 */ /* 0x000fe20000400000 */
[----:B------:R-:W-:Y:S01]  /*1240*/  FMUL.FTZ R10, R11, R11 ;  /* 0x0000000b0b0a7220 */ /* 0x000fe20000410000 */
[----:B------:R-:W-:Y:S01]  /*1250*/  VIADD R3, R3, 0x1 ;  /* 0x0000000103037836 */ /* 0x000fe20000000000 */
[----:B------:R-:W-:Y:S01]  /*1260*/  ISETP.NE.U32.AND P0, PT, R4, 0x1, PT ;  /* 0x000000010400780c */ /* 0x000fe20003f05070 */
[C---:B------:R-:W-:Y:S01]  /*1270*/  FMUL R4, R14.reuse, 0.63661974668502807617 ;  /* 0x3f22f9830e047820 */ /* 0x040fe20000400000 */
[----:B------:R-:W-:Y:S01]  /*1280*/  FADD.FTZ R9, |R14|, -RZ ;  /* 0x800000ff0e097221 */ /* 0x000fe20000010200 */
[----:B------:R-:W-:Y:S01]  /*1290*/  MOV R5, 0xb94d4153 ;  /* 0xb94d415300057802 */ /* 0x000fe20000000f00 */
[----:B------:R-:W-:Y:S01]  /*12a0*/  IMAD.MOV.U32 R6, RZ, RZ, 0x3c0885e4 ;  /* 0x3c0885e4ff067424 */ /* 0x000fe200078e00ff */
[----:B------:R-:W-:Y:S01]  /*12b0*/  LOP3.LUT P3, RZ, R3, 0x2, RZ, 0xc0, !PT ;  /* 0x0000000203ff7812 */ /* 0x000fe2000786c0ff */
[----:B------:R-:W-:Y:S01]  /*12c0*/  BSSY B0, `(.L_x_9) ;  /* 0x000004f000007945 */ /* 0x000fe20003800000 */
[----:B------:R-:W0:Y:S01]  /*12d0*/  F2I.FTZ.NTZ R4, R4 ;  /* 0x0000000400047305 */ /* 0x000e220000213100 */
[----:B------:R-:W-:-:S05]  /*12e0*/  FSEL R3, R11, 1, !P0 ;  /* 0x3f8000000b037808 */ /* 0x000fca0004000000 */
[----:B------:R-:W-:Y:S02]  /*12f0*/  @P0 IMAD.MOV.U32 R7, RZ, RZ, 0x37cbac00 ;  /* 0x37cbac00ff070424 */ /* 0x000fe400078e00ff */
[----:B------:R-:W-:Y:S02]  /*1300*/  @P0 IMAD.MOV.U32 R6, RZ, RZ, 0x3d2aaabb ;  /* 0x3d2aaabbff060424 */ /* 0x000fe400078e00ff */
[C---:B------:R-:W-:Y:S01]  /*1310*/  @P0 FFMA.FTZ R5, R10.reuse, R7, -0.0013887860113754868507 ;  /* 0xbab607ed0a050423 */ /* 0x040fe20000010007 */
[----:B------:R-:W-:Y:S02]  /*1320*/  IMAD.MOV.U32 R7, RZ, RZ, -0x41d55558 ;  /* 0xbe2aaaa8ff077424 */ /* 0x000fe400078e00ff */
[----:B------:R-:W-:Y:S01]  /*1330*/  @P0 IMAD.MOV.U32 R7, RZ, RZ, -0x41000001 ;  /* 0xbeffffffff070424 */ /* 0x000fe200078e00ff */
[----:B------:R-:W-:Y:S01]  /*1340*/  FSETP.GE.AND P0, PT, R9, 105615, PT ;  /* 0x47ce47800900780b */ /* 0x000fe20003f06000 */
[----:B------:R-:W-:Y:S01]  /*1350*/  FFMA.FTZ R6, R10, R5, R6 ;  /* 0x000000050a067223 */ /* 0x000fe20000010006 */
[----:B0-----:R-:W-:-:S03]  /*1360*/  I2FP.F32.S32 R5, R4 ;  /* 0x0000000400057245 */ /* 0x001fc60000201400 */
[C---:B------:R-:W-:Y:S01]  /*1370*/  FFMA.FTZ R6, R10.reuse, R6, R7 ;  /* 0x000000060a067223 */ /* 0x040fe20000010007 */
[----:B------:R-:W-:Y:S01]  /*1380*/  FFMA.FTZ R10, R10, R3, RZ ;  /* 0x000000030a0a7223 */ /* 0x000fe200000100ff */
[----:B------:R-:W-:-:S03]  /*1390*/  FFMA.FTZ R8, R5, -1.5707962512969970703, R14 ;  /* 0xbfc90fda05087823 */ /* 0x000fc6000001000e */
[----:B------:R-:W-:Y:S01]  /*13a0*/  FFMA.FTZ R3, R10, R6, R3 ;  /* 0x000000060a037223 */ /* 0x000fe20000010003 */
[----:B------:R-:W-:-:S03]  /*13b0*/  FFMA.FTZ R8, R5, -7.5497894158615963534e-08, R8 ;  /* 0xb3a2216805087823 */ /* 0x000fc60000010008 */
[----:B------:R-:W-:Y:S01]  /*13c0*/  @P3 FFMA.FTZ R3, R3, -1, RZ ;  /* 0xbf80000003033823 */ /* 0x000fe200000100ff */
[----:B------:R-:W-:Y:S01]  /*13d0*/  FFMA.FTZ R5, R5, -5.3903029534742383927e-15, R8 ;  /* 0xa7c234c505057823 */ /* 0x000fe20000010008 */
[----:B------:R-:W-:Y:S06]  /*13e0*/  @!P0 BRA `(.L_x_10) ;  /* 0x0000000000f08947 */ /* 0x000fec0003800000 */
[----:B------:R-:W-:-:S13]  /*13f0*/  FSETP.NEU.AND P0, PT, R9, +INF , PT ;  /* 0x7f8000000900780b */ /* 0x000fda0003f0d000 */
[----:B------:R-:W-:Y:S01]  /*1400*/  @!P0 FMUL.FTZ R5, RZ, R14 ;  /* 0x0000000eff058220 */ /* 0x000fe20000410000 */
[----:B------:R-:W-:Y:S01]  /*1410*/  @!P0 IMAD.MOV.U32 R4, RZ, RZ, RZ ;  /* 0x000000ffff048224 */ /* 0x000fe200078e00ff */
[----:B------:R-:W-:Y:S06]  /*1420*/  @!P0 BRA `(.L_x_10) ;  /* 0x0000000000e08947 */ /* 0x000fec0003800000 */
[----:B------:R-:W-:Y:S01]  /*1430*/  SHF.R.U32.HI R16, RZ, 0x17, R14 ;  /* 0x00000017ff107819 */ /* 0x000fe2000001160e */
[----:B------:R-:W-:Y:S01]  /*1440*/  IMAD.MOV.U32 R4, RZ, RZ, RZ ;  /* 0x000000ffff047224 */ /* 0x000fe200078e00ff */
[----:B------:R-:W-:Y:S01]  /*1450*/  SHF.L.U32 R7, R14, 0x8, RZ ;  /* 0x000000080e077819 */ /* 0x000fe200000006ff */
        /* <DEDUP_REMOVED lines=8> */
.L_x_11:
[----:B------:R-:W-:-:S04]  /*14e0*/  IADD3 R10, P0, R12, UR6, RZ ;  /* 0x000000060c0a7c10 */ /* 0x000fc8000ff1e0ff */
[----:B------:R-:W-:-:S06]  /*14f0*/  IADD3.X R11, R15, UR7, RZ, P0, !PT ;  /* 0x000000070f0b7c10 */ /* 0x000fcc00087fe4ff */
[----:B------:R-:W2:Y:S01]  /*1500*/  LDG.E.CONSTANT R11, desc[UR4][R10.64] ;  /* 0x000000040a0b7981 */ /* 0x000ea2000c1e9900 */
[----:B------:R-:W-:Y:S01]  /*1510*/  IADD3 R12, P3, R12, 0x4, RZ ;  /* 0x000000040c0c7810 */ /* 0x000fe20007f7e0ff */
[----:B------:R-:W-:Y:S02]  /*1520*/  IMAD.MOV.U32 R8, RZ, RZ, R4 ;  /* 0x000000ffff087224 */ /* 0x000fe400078e0004 */
[----:B------:R-:W-:Y:S01]  /*1530*/  IMAD.MOV.U32 R9, RZ, RZ, RZ ;  /* 0x000000ffff097224 */ /* 0x000fe200078e00ff */
        /* <DEDUP_REMOVED lines=35> */
[----:B------:R-:W-:Y:S01]  /*1770*/  IMAD.MOV R5, RZ, RZ, -R4 ;  /* 0x000000ffff057224 */ /* 0x000fe200078e0a04 */
[----:B------:R-:W-:-:S03]  /*1780*/  ISETP.GE.AND P3, PT, R14, RZ, PT ;  /* 0x000000ff0e00720c */ /* 0x000fc60003f66270 */
[----:B------:R-:W-:Y:S01]  /*1790*/  @!P0 IMAD.MOV.U32 R4, RZ, RZ, R5 ;  /* 0x000000ffff048224 */ /* 0x000fe200078e0005 */
[----:B0-----:R-:W-:-:S09]  /*17a0*/  FSEL R5, -R6, R6, !P3 ;  /* 0x0000000606057208 */ /* 0x001fd20005800100 */
.L_x_10:
[----:B------:R-:W-:Y:S05]  /*17b0*/  BSYNC B0 ;  /* 0x0000000000007941 */ /* 0x000fea0003800000 */
.L_x_9:
[----:B------:R-:W-:Y:S01]  /*17c0*/  LOP3.LUT R6, R4, 0x1, RZ, 0xc0, !PT ;  /* 0x0000000104067812 */ /* 0x000fe200078ec0ff */
[C---:B------:R-:W-:Y:S01]  /*17d0*/  FMUL.FTZ R12, R5.reuse, R5 ;  /* 0x00000005050c7220 */ /* 0x040fe20000410000 */
[----:B------:R-:W-:Y:S01]  /*17e0*/  MOV R8, 0xb94d4153 ;  /* 0xb94d415300087802 */ /* 0x000fe20000000f00 */
[----:B------:R-:W-:Y:S01]  /*17f0*/  IMAD.MOV.U32 R9, RZ, RZ, 0x3c0885e4 ;  /* 0x3c0885e4ff097424 */ /* 0x000fe200078e00ff */
[----:B------:R-:W-:Y:S01]  /*1800*/  ISETP.NE.U32.AND P0, PT, R6, 0x1, PT ;  /* 0x000000010600780c */ /* 0x000fe20003f05070 */
[----:B------:R-:W-:Y:S01]  /*1810*/  VIADD R10, R4, 0x1 ;  /* 0x00000001040a7836 */ /* 0x000fe20000000000 */
[----:B------:R-:W0:Y:S01]  /*1820*/  LDC.64 R6, c[0x0][0x220] ;  /* 0x00008800ff067b82 */ /* 0x000e220000000a00 */
[----:B------:R-:W-:Y:S01]  /*1830*/  IMAD.MOV.U32 R4, RZ, RZ, -0x41d55558 ;  /* 0xbe2aaaa8ff047424 */ /* 0x000fe200078e00ff */
[----:B------:R-:W-:Y:S02]  /*1840*/  FSEL R5, R5, 1, !P0 ;  /* 0x3f80000005057808 */ /* 0x000fe40004000000 */
[----:B------:R-:W-:-:S07]  /*1850*/  LOP3.LUT P3, RZ, R10, 0x2, RZ, 0xc0, !PT ;  /* 0x000000020aff7812 */ /* 0x000fce000786c0ff */
[----:B------:R-:W-:Y:S02]  /*1860*/  @P0 IMAD.MOV.U32 R11, RZ, RZ, 0x37cbac00 ;  /* 0x37cbac00ff0b0424 */ /* 0x000fe400078e00ff */
[----:B------:R-:W-:Y:S02]  /*1870*/  @P0 IMAD.MOV.U32 R9, RZ, RZ, 0x3d2aaabb ;  /* 0x3d2aaabbff090424 */ /* 0x000fe400078e00ff */
[----:B------:R-:W-:Y:S01]  /*1880*/  @P0 FFMA.FTZ R8, R12, R11, -0.0013887860113754868507 ;  /* 0xbab607ed0c080423 */ /* 0x000fe2000001000b */
[----:B------:R-:W-:-:S03]  /*1890*/  @P0 IMAD.MOV.U32 R4, RZ, RZ, -0x41000001 ;  /* 0xbeffffffff040424 */ /* 0x000fc600078e00ff */
[----:B------:R-:W-:-:S04]  /*18a0*/  FFMA.FTZ R9, R12, R8, R9 ;  /* 0x000000080c097223 */ /* 0x000fc80000010009 */
[C---:B------:R-:W-:Y:S01]  /*18b0*/  FFMA.FTZ R4, R12.reuse, R9, R4 ;  /* 0x000000090c047223 */ /* 0x040fe20000010004 */
[----:B------:R-:W-:Y:S01]  /*18c0*/  FFMA.FTZ R12, R12, R5, RZ ;  /* 0x000000050c0c7223 */ /* 0x000fe200000100ff */
[----:B0-----:R-:W-:-:S04]  /*18d0*/  IMAD.WIDE R6, R13, 0x4, R6 ;  /* 0x000000040d067825 */ /* 0x001fc800078e0206 */
[----:B------:R-:W-:Y:S01]  /*18e0*/  FFMA.FTZ R5, R12, R4, R5 ;  /* 0x000000040c057223 */ /* 0x000fe20000010005 */
[----:B------:R-:W-:-:S03]  /*18f0*/  FSEL R4, R0, R3, !P1 ;  /* 0x0000000300047208 */ /* 0x000fc60004800000 */
[----:B------:R-:W-:-:S05]  /*1900*/  @P3 FFMA.FTZ R5, R5, -1, RZ ;  /* 0xbf80000005053823 */ /* 0x000fca00000100ff */
[----:B------:R-:W-:Y:S01]  /*1910*/  FSEL R5, R2, R5, !P1 ;  /* 0x0000000502057208 */ /* 0x000fe20004800000 */
[----:B------:R-:W-:Y:S06]  /*1920*/  @P2 EXIT ;  /* 0x000000000000294d */ /* 0x000fec0003800000 */
[----:B------:R-:W-:Y:S01]  /*1930*/  STG.E.64 desc[UR4][R6.64], R4 ;  /* 0x0000000406007986 */ /* 0x000fe2000c101b04 */
[----:B------:R-:W-:Y:S05]  /*1940*/  EXIT ;  /* 0x000000000000794d */ /* 0x000fea0003800000 */
.L_x_12:
[----:B------:R-:W-:-:S00]  /*1950*/  BRA `(.L_x_12) ;  /* 0xfffffffc00fc7947 */ /* 0x000fc0000383ffff */
[----:B------:R-:W-:-:S00]  /*1960*/  NOP ;  /* 0x0000000000007918 */ /* 0x000fc00000000000 */
        /* <DEDUP_REMOVED lines=9> */
.L_x_13:


//--------------------- .nv.global.init           --------------------------
	.section	.nv.global.init,"aw",@progbits
	.align	4
.nv.global.init:
	.type		__cudart_i2opi_f,@object
	.size		__cudart_i2opi_f,(_$_str - __cudart_i2opi_f)
__cudart_i2opi_f:
        /*0000*/ 	.byte	0x41, 0x90, 0x43, 0x3c, 0x99, 0x95, 0x62, 0xdb, 0xc0, 0xdd, 0x34, 0xf5, 0xd1, 0x57, 0x27, 0xfc
        /*0010*/ 	.byte	0x29, 0x15, 0x44, 0x4e, 0x6e, 0x83, 0xf9, 0xa2
	.type		_$_str,@object
	.size		_$_str,(.L_0 - _$_str)
_$_str:
        /*0018*/ 	.byte	0x5f, 0x5f, 0x43, 0x55, 0x44, 0x41, 0x5f, 0x46, 0x54, 0x5a, 0x00
.L_0:


//--------------------- .nv.constant0.triton_poi_fused_cat_0 --------------------------
	.section	.nv.constant0.triton_poi_fused_cat_0,"a",@progbits
	.sectionflags	@""
	.align	4
.nv.constant0.triton_poi_fused_cat_0:
	.zero		556
